//
// Generated by NVIDIA NVVM Compiler
//
// Compiler Build ID: CL-36424714
// Cuda compilation tools, release 13.0, V13.0.88
// Based on NVVM 20.0.0
//

.version 9.0
.target sm_100
.address_size 64

	// .globl	_Z6reducePiS_i

.visible .entry _Z6reducePiS_i(
	.param .u64 .ptr .align 1 _Z6reducePiS_i_param_0,
	.param .u64 .ptr .align 1 _Z6reducePiS_i_param_1,
	.param .u32 _Z6reducePiS_i_param_2
)
{
	.reg .pred 	%p<9>;
	.reg .b32 	%r<36>;
	.reg .b64 	%rd<7>;

	ld.param.u64 	%rd2, [_Z6reducePiS_i_param_0];
	ld.param.u64 	%rd3, [_Z6reducePiS_i_param_1];
	ld.param.u32 	%r11, [_Z6reducePiS_i_param_2];
	mov.u32 	%r13, %ctaid.x;
	mov.u32 	%r1, %ntid.x;
	mov.u32 	%r2, %tid.x;
	mad.lo.s32 	%r33, %r13, %r1, %r2;
	setp.ge.s32 	%p1, %r33, %r11;
	mov.b32 	%r35, 0;
	@%p1 bra 	$L__BB0_3;
	mov.u32 	%r15, %nctaid.x;
	mul.lo.s32 	%r4, %r1, %r15;
	cvta.to.global.u64 	%rd1, %rd2;
	mov.b32 	%r35, 0;
$L__BB0_2:
	mul.wide.s32 	%rd4, %r33, 4;
	add.s64 	%rd5, %rd1, %rd4;
	ld.global.u32 	%r16, [%rd5];
	add.s32 	%r35, %r16, %r35;
	add.s32 	%r33, %r33, %r4;
	setp.lt.s32 	%p2, %r33, %r11;
	@%p2 bra 	$L__BB0_2;
$L__BB0_3:
	shfl.sync.down.b32	%r17|%p3, %r35, 16, 31, -1;
	add.s32 	%r18, %r17, %r35;
	shfl.sync.down.b32	%r19|%p4, %r18, 8, 31, -1;
	add.s32 	%r20, %r19, %r18;
	shfl.sync.down.b32	%r21|%p5, %r20, 4, 31, -1;
	add.s32 	%r22, %r21, %r20;
	shfl.sync.down.b32	%r23|%p6, %r22, 2, 31, -1;
	add.s32 	%r24, %r23, %r22;
	shfl.sync.down.b32	%r25|%p7, %r24, 1, 31, -1;
	add.s32 	%r10, %r25, %r24;
	mov.u32 	%r26, %tid.y;
	mov.u32 	%r27, %tid.z;
	mov.u32 	%r28, %ntid.y;
	mad.lo.s32 	%r29, %r27, %r28, %r26;
	mad.lo.s32 	%r30, %r29, %r1, %r2;
	and.b32  	%r31, %r30, 31;
	setp.ne.s32 	%p8, %r31, 0;
	@%p8 bra 	$L__BB0_5;
	cvta.to.global.u64 	%rd6, %rd3;
	atom.global.add.u32 	%r32, [%rd6], %r10;
$L__BB0_5:
	ret;

}


// ===== COMPILED SASS (sm_100) =====

	.target	sm_100

	.elftype	@"ET_EXEC"


//--------------------- .note.nv.tkinfo           --------------------------
	.section	.note.nv.tkinfo,"",@"SHT_NOTE"
	.sectionflags	@"SHF_NOTE_NV_TKINFO"
	.tkinfo
        /*0018*/ 	.word	0x00000002
        /*0030*/ 	.string	""
        /*0030*/ 	.string	"ptxas"
        /*0030*/ 	.string	"Cuda compilation tools, release 13.0, V13.0.88"
        /*0030*/ 	.string	"Build cuda_13.0.r13.0/compiler.36424714_0"
        /*0030*/ 	.string	"-arch sm_100 -m 64 "



//--------------------- .note.nv.cuinfo           --------------------------
	.section	.note.nv.cuinfo,"",@"SHT_NOTE"
	.sectionflags	@"SHF_NOTE_NV_CUINFO"
        /*0018*/ 	.short	0x0002
        /*001a*/ 	.short	0x0064
        /*001c*/ 	.short	0x0082
	.zero		2


//--------------------- .nv.info                  --------------------------
	.section	.nv.info,"",@"SHT_CUDA_INFO"
	.align	4


	//----- nvinfo : EIATTR_REGCOUNT
	.align		4
        /*0000*/ 	.byte	0x04, 0x2f
        /*0002*/ 	.short	(.L_1 - .L_0)
	.align		4
.L_0:
        /*0004*/ 	.word	index@(_Z6reducePiS_i)
        /*0008*/ 	.word	0x0000000c


	//----- nvinfo : EIATTR_FRAME_SIZE
	.align		4
.L_1:
        /*000c*/ 	.byte	0x04, 0x11
        /*000e*/ 	.short	(.L_3 - .L_2)
	.align		4
.L_2:
        /*0010*/ 	.word	index@(_Z6reducePiS_i)
        /*0014*/ 	.word	0x00000000


	//----- nvinfo : EIATTR_MIN_STACK_SIZE
	.align		4
.L_3:
        /*0018*/ 	.byte	0x04, 0x12
        /*001a*/ 	.short	(.L_5 - .L_4)
	.align		4
.L_4:
        /*001c*/ 	.word	index@(_Z6reducePiS_i)
        /*0020*/ 	.word	0x00000000
.L_5:


//--------------------- .nv.compat                --------------------------
	.section	.nv.compat,"",@"SHT_CUDA_COMPAT_INFO"
	.align	4
        /*0000*/ 	.byte	0x02, 0x09, 0x00, 0x00, 0x02, 0x02, 0x01, 0x00, 0x02, 0x05, 0x05, 0x00, 0x03, 0x07, 0x01, 0x01
        /*0010*/ 	.byte	0x02, 0x03, 0x00, 0x00, 0x02, 0x06, 0x01, 0x00, 0x04, 0x0b, 0x08, 0x00, 0x09, 0x00, 0x00, 0x00
        /*0020*/ 	.byte	0x00, 0x00, 0x00, 0x00


//--------------------- .nv.info._Z6reducePiS_i   --------------------------
	.section	.nv.info._Z6reducePiS_i,"",@"SHT_CUDA_INFO"
	.sectionflags	@""
	.align	4


	//----- nvinfo : EIATTR_CUDA_API_VERSION
	.align		4
        /*0000*/ 	.byte	0x04, 0x37
        /*0002*/ 	.short	(.L_7 - .L_6)
.L_6:
        /*0004*/ 	.word	0x00000082


	//----- nvinfo : EIATTR_KPARAM_INFO
	.align		4
.L_7:
        /*0008*/ 	.byte	0x04, 0x17
        /*000a*/ 	.short	(.L_9 - .L_8)
.L_8:
        /*000c*/ 	.word	0x00000000
        /*0010*/ 	.short	0x0002
        /*0012*/ 	.short	0x0010
        /*0014*/ 	.byte	0x00, 0xf0, 0x11, 0x00


	//----- nvinfo : EIATTR_KPARAM_INFO
	.align		4
.L_9:
        /*0018*/ 	.byte	0x04, 0x17
        /*001a*/ 	.short	(.L_11 - .L_10)
.L_10:
        /*001c*/ 	.word	0x00000000
        /*0020*/ 	.short	0x0001
        /*0022*/ 	.short	0x0008
        /*0024*/ 	.byte	0x00, 0xf5, 0x21, 0x00


	//----- nvinfo : EIATTR_KPARAM_INFO
	.align		4
.L_11:
        /*0028*/ 	.byte	0x04, 0x17
        /*002a*/ 	.short	(.L_13 - .L_12)
.L_12:
        /*002c*/ 	.word	0x00000000
        /*0030*/ 	.short	0x0000
        /*0032*/ 	.short	0x0000
        /*0034*/ 	.byte	0x00, 0xf5, 0x21, 0x00


	//----- nvinfo : EIATTR_SPARSE_MMA_MASK
	.align		4
.L_13:
        /*0038*/ 	.byte	0x03, 0x50
        /*003a*/ 	.short	0x0000


	//----- nvinfo : EIATTR_MAXREG_COUNT
	.align		4
        /*003c*/ 	.byte	0x03, 0x1b
        /*003e*/ 	.short	0x00ff


	//----- nvinfo : EIATTR_MERCURY_ISA_VERSION
	.align		4
        /*0040*/ 	.byte	0x03, 0x5f
        /*0042*/ 	.short	0x0101


	//----- nvinfo : EIATTR_INT_WARP_WIDE_INSTR_OFFSETS
	.align		4
        /*0044*/ 	.byte	0x04, 0x31
        /*0046*/ 	.short	(.L_15 - .L_14)


	//   ....[0]....
.L_14:
        /*0048*/ 	.word	0x00000280


	//   ....[1]....
        /*004c*/ 	.word	0x000002b0


	//----- nvinfo : EIATTR_COOP_GROUP_MASK_REGIDS
	.align		4
.L_15:
        /*0050*/ 	.byte	0x04, 0x29
        /*0052*/ 	.short	(.L_17 - .L_16)


	//   ....[0]....
.L_16:
        /*0054*/ 	.word	0xffffffff


	//   ....[1]....
        /*0058*/ 	.word	0xffffffff


	//   ....[2]....
        /*005c*/ 	.word	0xffffffff


	//   ....[3]....
        /*0060*/ 	.word	0xffffffff


	//   ....[4]....
        /*0064*/ 	.word	0xffffffff


	//----- nvinfo : EIATTR_COOP_GROUP_INSTR_OFFSETS
	.align		4
.L_17:
        /*0068*/ 	.byte	0x04, 0x28
        /*006a*/ 	.short	(.L_19 - .L_18)


	//   ....[0]....
.L_18:
        /*006c*/ 	.word	0x00000160


	//   ....[1]....
        /*0070*/ 	.word	0x000001b0


	//   ....[2]....
        /*0074*/ 	.word	0x00000200


	//   ....[3]....
        /*0078*/ 	.word	0x00000220


	//   ....[4]....
        /*007c*/ 	.word	0x00000240


	//----- nvinfo : EIATTR_VRC_CTA_INIT_COUNT
	.align		4
.L_19:
        /*0080*/ 	.byte	0x02, 0x4a
	.zero		1
	.zero		1


	//----- nvinfo : EIATTR_EXIT_INSTR_OFFSETS
	.align		4
        /*0084*/ 	.byte	0x04, 0x1c
        /*0086*/ 	.short	(.L_21 - .L_20)


	//   ....[0]....
.L_20:
        /*0088*/ 	.word	0x00000250


	//   ....[1]....
        /*008c*/ 	.word	0x000002f0


	//----- nvinfo : EIATTR_CRS_STACK_SIZE
	.align		4
.L_21:
        /*0090*/ 	.byte	0x04, 0x1e
        /*0092*/ 	.short	(.L_23 - .L_22)
.L_22:
        /*0094*/ 	.word	0x00000000


	//----- nvinfo : EIATTR_CBANK_PARAM_SIZE
	.align		4
.L_23:
        /*0098*/ 	.byte	0x03, 0x19
        /*009a*/ 	.short	0x0014


	//----- nvinfo : EIATTR_PARAM_CBANK
	.align		4
        /*009c*/ 	.byte	0x04, 0x0a
        /*009e*/ 	.short	(.L_25 - .L_24)
	.align		4
.L_24:
        /*00a0*/ 	.word	index@(.nv.constant0._Z6reducePiS_i)
        /*00a4*/ 	.short	0x0380
        /*00a6*/ 	.short	0x0014


	//----- nvinfo : EIATTR_SW_WAR
	.align		4
.L_25:
        /*00a8*/ 	.byte	0x04, 0x36
        /*00aa*/ 	.short	(.L_27 - .L_26)
.L_26:
        /*00ac*/ 	.word	0x00000008
.L_27:


//--------------------- .nv.callgraph             --------------------------
	.section	.nv.callgraph,"",@"SHT_CUDA_CALLGRAPH"
	.align	4
	.sectionentsize	8
	.align		4
        /*0000*/ 	.word	0x00000000
	.align		4
        /*0004*/ 	.word	0xffffffff
	.align		4
        /*0008*/ 	.word	0x00000000
	.align		4
        /*000c*/ 	.word	0xfffffffe
	.align		4
        /*0010*/ 	.word	0x00000000
	.align		4
        /*0014*/ 	.word	0xfffffffd
	.align		4
        /*0018*/ 	.word	0x00000000
	.align		4
        /*001c*/ 	.word	0xfffffffc


//--------------------- .text._Z6reducePiS_i      --------------------------
	.section	.text._Z6reducePiS_i,"ax",@progbits
	.align	128
        .global         _Z6reducePiS_i
        .type           _Z6reducePiS_i,@function
        .size           _Z6reducePiS_i,(.L_x_4 - _Z6reducePiS_i)
        .other          _Z6reducePiS_i,@"STO_CUDA_ENTRY STV_DEFAULT"
_Z6reducePiS_i:
.text._Z6reducePiS_i:
[----:B------:R-:W-:Y:S01]  /*0000*/  LDC R1, c[0x0][0x37c] ;  /* 0x0000df00ff017b82 */ /* 0x000fe20000000800 */
[----:B------:R-:W0:Y:S07]  /*0010*/  S2R R8, SR_TID.X ;  /* 0x0000000000087919 */ /* 0x000e2e0000002100 */
[----:B------:R-:W0:Y:S01]  /*0020*/  S2UR UR4, SR_CTAID.X ;  /* 0x00000000000479c3 */ /* 0x000e220000002500 */
[----:B------:R-:W1:Y:S01]  /*0030*/  LDCU UR5, c[0x0][0x390] ;  /* 0x00007200ff0577ac */ /* 0x000e620008000800 */
[----:B------:R-:W-:Y:S01]  /*0040*/  BSSY.RECONVERGENT B0, `(.L_x_0) ;  /* 0x0000011000007945 */ /* 0x000fe20003800200 */
[----:B------:R-:W-:Y:S01]  /*0050*/  HFMA2 R6, -RZ, RZ, 0, 0 ;  /* 0x00000000ff067431 */ /* 0x000fe200000001ff */
[----:B------:R-:W2:Y:S04]  /*0060*/  LDCU.64 UR6, c[0x0][0x358] ;  /* 0x00006b00ff0677ac */ /* 0x000ea80008000a00 */
[----:B------:R-:W0:Y:S02]  /*0070*/  LDC R9, c[0x0][0x360] ;  /* 0x0000d800ff097b82 */ /* 0x000e240000000800 */
[----:B0-----:R-:W-:-:S05]  /*0080*/  IMAD R0, R9, UR4, R8 ;  /* 0x0000000409007c24 */ /* 0x001fca000f8e0208 */
[----:B-1----:R-:W-:-:S13]  /*0090*/  ISETP.GE.AND P0, PT, R0, UR5, PT ;  /* 0x0000000500007c0c */ /* 0x002fda000bf06270 */
[----:B--2---:R-:W-:Y:S05]  /*00a0*/  @P0 BRA `(.L_x_1) ;  /* 0x0000000000280947 */ /* 0x004fea0003800000 */
[----:B------:R-:W0:Y:S01]  /*00b0*/  LDC.64 R4, c[0x0][0x380] ;  /* 0x0000e000ff047b82 */ /* 0x000e220000000a00 */
[----:B------:R-:W1:Y:S01]  /*00c0*/  LDCU UR4, c[0x0][0x370] ;  /* 0x00006e00ff0477ac */ /* 0x000e620008000800 */
[----:B------:R-:W-:Y:S02]  /*00d0*/  IMAD.MOV.U32 R6, RZ, RZ, RZ ;  /* 0x000000ffff067224 */ /* 0x000fe400078e00ff */
[----:B-1----:R-:W-:-:S07]  /*00e0*/  IMAD R7, R9, UR4, RZ ;  /* 0x0000000409077c24 */ /* 0x002fce000f8e02ff */
.L_x_2:
[----:B0-----:R-:W-:-:S06]  /*00f0*/  IMAD.WIDE R2, R0, 0x4, R4 ;  /* 0x0000000400027825 */ /* 0x001fcc00078e0204 */
[----:B------:R-:W2:Y:S01]  /*0100*/  LDG.E R3, desc[UR6][R2.64] ;  /* 0x0000000602037981 */ /* 0x000ea2000c1e1900 */
[----:B------:R-:W-:-:S04]  /*0110*/  IADD3 R0, PT, PT, R7, R0, RZ ;  /* 0x0000000007007210 */ /* 0x000fc80007ffe0ff */
[----:B------:R-:W-:Y:S01]  /*0120*/  ISETP.GE.AND P0, PT, R0, UR5, PT ;  /* 0x0000000500007c0c */ /* 0x000fe2000bf06270 */
[----:B--2---:R-:W-:-:S12]  /*0130*/  IMAD.IADD R6, R3, 0x1, R6 ;  /* 0x0000000103067824 */ /* 0x004fd800078e0206 */
[----:B------:R-:W-:Y:S05]  /*0140*/  @!P0 BRA `(.L_x_2) ;  /* 0xfffffffc00e88947 */ /* 0x000fea000383ffff */
.L_x_1:
[----:B------:R-:W-:Y:S05]  /*0150*/  BSYNC.RECONVERGENT B0 ;  /* 0x0000000000007941 */ /* 0x000fea0003800200 */
.L_x_0:
[----:B------:R-:W0:Y:S01]  /*0160*/  SHFL.DOWN PT, R3, R6, 0x10, 0x1f ;  /* 0x0a001f0006037f89 */ /* 0x000e2200000e0000 */
[----:B------:R-:W1:Y:S01]  /*0170*/  LDCU UR4, c[0x0][0x364] ;  /* 0x00006c80ff0477ac */ /* 0x000e620008000800 */
[----:B------:R-:W1:Y:S01]  /*0180*/  S2R R4, SR_TID.Y ;  /* 0x0000000000047919 */ /* 0x000e620000002200 */
[----:B------:R-:W1:Y:S01]  /*0190*/  S2R R7, SR_TID.Z ;  /* 0x0000000000077919 */ /* 0x000e620000002300 */
[----:B0-----:R-:W-:-:S05]  /*01a0*/  IADD3 R3, PT, PT, R3, R6, RZ ;  /* 0x0000000603037210 */ /* 0x001fca0007ffe0ff */
[----:B------:R-:W0:Y:S01]  /*01b0*/  SHFL.DOWN PT, R0, R3, 0x8, 0x1f ;  /* 0x09001f0003007f89 */ /* 0x000e2200000e0000 */
[----:B-1----:R-:W-:-:S04]  /*01c0*/  IMAD R4, R7, UR4, R4 ;  /* 0x0000000407047c24 */ /* 0x002fc8000f8e0204 */
[----:B------:R-:W-:-:S05]  /*01d0*/  IMAD R4, R4, R9, R8 ;  /* 0x0000000904047224 */ /* 0x000fca00078e0208 */
[----:B------:R-:W-:Y:S01]  /*01e0*/  LOP3.LUT P0, RZ, R4, 0x1f, RZ, 0xc0, !PT ;  /* 0x0000001f04ff7812 */ /* 0x000fe2000780c0ff */
[----:B0-----:R-:W-:-:S05]  /*01f0*/  IMAD.IADD R0, R3, 0x1, R0 ;  /* 0x0000000103007824 */ /* 0x001fca00078e0200 */
[----:B------:R-:W0:Y:S02]  /*0200*/  SHFL.DOWN PT, R5, R0, 0x4, 0x1f ;  /* 0x08801f0000057f89 */ /* 0x000e2400000e0000 */
[----:B0-----:R-:W-:-:S05]  /*0210*/  IADD3 R5, PT, PT, R0, R5, RZ ;  /* 0x0000000500057210 */ /* 0x001fca0007ffe0ff */
[----:B------:R-:W0:Y:S02]  /*0220*/  SHFL.DOWN PT, R2, R5, 0x2, 0x1f ;  /* 0x08401f0005027f89 */ /* 0x000e2400000e0000 */
[----:B0-----:R-:W-:-:S05]  /*0230*/  IMAD.IADD R2, R5, 0x1, R2 ;  /* 0x0000000105027824 */ /* 0x001fca00078e0202 */
[----:B------:R0:W1:Y:S01]  /*0240*/  SHFL.DOWN PT, R3, R2, 0x1, 0x1f ;  /* 0x08201f0002037f89 */ /* 0x00006200000e0000 */
[----:B------:R-:W-:Y:S05]  /*0250*/  @P0 EXIT ;  /* 0x000000000000094d */ /* 0x000fea0003800000 */
[----:B------:R-:W2:Y:S01]  /*0260*/  S2R R4, SR_LANEID ;  /* 0x0000000000047919 */ /* 0x000ea20000000000 */
[----:B-1----:R-:W-:Y:S01]  /*0270*/  IADD3 R0, PT, PT, R2, R3, RZ ;  /* 0x0000000302007210 */ /* 0x002fe20007ffe0ff */
[----:B------:R-:W-:Y:S01]  /*0280*/  VOTEU.ANY UR4, UPT, PT ;  /* 0x0000000000047886 */ /* 0x000fe200038e0100 */
[----:B0-----:R-:W0:Y:S01]  /*0290*/  LDC.64 R2, c[0x0][0x388] ;  /* 0x0000e200ff027b82 */ /* 0x001e220000000a00 */
[----:B------:R-:W-:-:S07]  /*02a0*/  UFLO.U32 UR4, UR4 ;  /* 0x00000004000472bd */ /* 0x000fce00080e0000 */
[----:B------:R-:W1:Y:S02]  /*02b0*/  REDUX.SUM UR5, R0 ;  /* 0x00000000000573c4 */ /* 0x000e64000000c000 */
[----:B-1----:R-:W-:Y:S02]  /*02c0*/  MOV R5, UR5 ;  /* 0x0000000500057c02 */ /* 0x002fe40008000f00 */
[----:B--2---:R-:W-:-:S13]  /*02d0*/  ISETP.EQ.U32.AND P0, PT, R4, UR4, PT ;  /* 0x0000000404007c0c */ /* 0x004fda000bf02070 */
[----:B0-----:R-:W-:Y:S01]  /*02e0*/  @P0 REDG.E.ADD.STRONG.GPU desc[UR6][R2.64], R5 ;  /* 0x000000050200098e */ /* 0x001fe2000c12e106 */
[----:B------:R-:W-:Y:S05]  /*02f0*/  EXIT ;  /* 0x000000000000794d */ /* 0x000fea0003800000 */
.L_x_3:
[----:B------:R-:W-:-:S00]  /*0300*/  BRA `(.L_x_3) ;  /* 0xfffffffc00fc7947 */ /* 0x000fc0000383ffff */
[----:B------:R-:W-:-:S00]  /*0310*/  NOP ;  /* 0x0000000000007918 */ /* 0x000fc00000000000 */
        /* <DEDUP_REMOVED lines=14> */
.L_x_4:


//--------------------- .nv.shared.reserved.0     --------------------------
	.section	.nv.shared.reserved.0,"aw",@nobits
	.weak		__nv_reservedSMEM_offset_0_alias
	.size		__nv_reservedSMEM_offset_0_alias, 0, 64
	.other		__nv_reservedSMEM_offset_0_alias,@"STO_CUDA_RESERVED_SHARED STV_DEFAULT"
__nv_reservedSMEM_offset_0_alias:
	.zero		0
	.zero		64


//--------------------- .nv.constant0._Z6reducePiS_i --------------------------
	.section	.nv.constant0._Z6reducePiS_i,"a",@progbits
	.sectionflags	@""
	.align	4
.nv.constant0._Z6reducePiS_i:
	.zero		916


//--------------------- SYMBOLS --------------------------

	.type		.nv.reservedSmem.offset0,@object
	.size		.nv.reservedSmem.offset0,0x4
